//
// Generated by NVIDIA NVVM Compiler
//
// Compiler Build ID: CL-36424714
// Cuda compilation tools, release 13.0, V13.0.88
// Based on NVVM 20.0.0
//

.version 9.0
.target sm_100
.address_size 64

	// .globl	_Z6warmupPfS_S_ii

.visible .entry _Z6warmupPfS_S_ii(
	.param .u64 .ptr .align 1 _Z6warmupPfS_S_ii_param_0,
	.param .u64 .ptr .align 1 _Z6warmupPfS_S_ii_param_1,
	.param .u64 .ptr .align 1 _Z6warmupPfS_S_ii_param_2,
	.param .u32 _Z6warmupPfS_S_ii_param_3,
	.param .u32 _Z6warmupPfS_S_ii_param_4
)
{
	.reg .pred 	%p<4>;
	.reg .b32 	%r<14>;
	.reg .b32 	%f<4>;
	.reg .b64 	%rd<11>;

	ld.param.u64 	%rd1, [_Z6warmupPfS_S_ii_param_0];
	ld.param.u64 	%rd2, [_Z6warmupPfS_S_ii_param_1];
	ld.param.u64 	%rd3, [_Z6warmupPfS_S_ii_param_2];
	ld.param.u32 	%r2, [_Z6warmupPfS_S_ii_param_3];
	ld.param.u32 	%r3, [_Z6warmupPfS_S_ii_param_4];
	mov.u32 	%r5, %tid.x;
	mov.u32 	%r6, %ctaid.x;
	mov.u32 	%r7, %ntid.x;
	mad.lo.s32 	%r8, %r6, %r7, %r5;
	mov.u32 	%r9, %tid.y;
	mov.u32 	%r10, %ctaid.y;
	mov.u32 	%r11, %ntid.y;
	mad.lo.s32 	%r12, %r10, %r11, %r9;
	mad.lo.s32 	%r1, %r2, %r12, %r8;
	setp.ge.u32 	%p1, %r8, %r2;
	setp.ge.u32 	%p2, %r12, %r3;
	or.pred  	%p3, %p1, %p2;
	@%p3 bra 	$L__BB0_2;
	cvta.to.global.u64 	%rd4, %rd1;
	cvta.to.global.u64 	%rd5, %rd2;
	cvta.to.global.u64 	%rd6, %rd3;
	mul.wide.u32 	%rd7, %r1, 4;
	add.s64 	%rd8, %rd4, %rd7;
	ld.global.f32 	%f1, [%rd8];
	add.s64 	%rd9, %rd5, %rd7;
	ld.global.f32 	%f2, [%rd9];
	add.f32 	%f3, %f1, %f2;
	add.s64 	%rd10, %rd6, %rd7;
	st.global.f32 	[%rd10], %f3;
$L__BB0_2:
	ret;

}
	// .globl	_Z12sumMatrixGPUPfS_S_ii
.visible .entry _Z12sumMatrixGPUPfS_S_ii(
	.param .u64 .ptr .align 1 _Z12sumMatrixGPUPfS_S_ii_param_0,
	.param .u64 .ptr .align 1 _Z12sumMatrixGPUPfS_S_ii_param_1,
	.param .u64 .ptr .align 1 _Z12sumMatrixGPUPfS_S_ii_param_2,
	.param .u32 _Z12sumMatrixGPUPfS_S_ii_param_3,
	.param .u32 _Z12sumMatrixGPUPfS_S_ii_param_4
)
{
	.reg .pred 	%p<4>;
	.reg .b32 	%r<14>;
	.reg .b32 	%f<4>;
	.reg .b64 	%rd<11>;

	ld.param.u64 	%rd1, [_Z12sumMatrixGPUPfS_S_ii_param_0];
	ld.param.u64 	%rd2, [_Z12sumMatrixGPUPfS_S_ii_param_1];
	ld.param.u64 	%rd3, [_Z12sumMatrixGPUPfS_S_ii_param_2];
	ld.param.u32 	%r2, [_Z12sumMatrixGPUPfS_S_ii_param_3];
	ld.param.u32 	%r3, [_Z12sumMatrixGPUPfS_S_ii_param_4];
	mov.u32 	%r5, %tid.x;
	mov.u32 	%r6, %ctaid.x;
	mov.u32 	%r7, %ntid.x;
	mad.lo.s32 	%r8, %r6, %r7, %r5;
	mov.u32 	%r9, %tid.y;
	mov.u32 	%r10, %ctaid.y;
	mov.u32 	%r11, %ntid.y;
	mad.lo.s32 	%r12, %r10, %r11, %r9;
	mad.lo.s32 	%r1, %r2, %r12, %r8;
	setp.ge.u32 	%p1, %r8, %r2;
	setp.ge.u32 	%p2, %r12, %r3;
	or.pred  	%p3, %p1, %p2;
	@%p3 bra 	$L__BB1_2;
	cvta.to.global.u64 	%rd4, %rd1;
	cvta.to.global.u64 	%rd5, %rd2;
	cvta.to.global.u64 	%rd6, %rd3;
	mul.wide.u32 	%rd7, %r1, 4;
	add.s64 	%rd8, %rd4, %rd7;
	ld.global.f32 	%f1, [%rd8];
	add.s64 	%rd9, %rd5, %rd7;
	ld.global.f32 	%f2, [%rd9];
	add.f32 	%f3, %f1, %f2;
	add.s64 	%rd10, %rd6, %rd7;
	st.global.f32 	[%rd10], %f3;
$L__BB1_2:
	ret;

}


// ===== COMPILED SASS (sm_100) =====

	.target	sm_100

	.elftype	@"ET_EXEC"


//--------------------- .note.nv.tkinfo           --------------------------
	.section	.note.nv.tkinfo,"",@"SHT_NOTE"
	.sectionflags	@"SHF_NOTE_NV_TKINFO"
	.tkinfo
        /*0018*/ 	.word	0x00000002
        /*0030*/ 	.string	""
        /*0030*/ 	.string	"ptxas"
        /*0030*/ 	.string	"Cuda compilation tools, release 13.0, V13.0.88"
        /*0030*/ 	.string	"Build cuda_13.0.r13.0/compiler.36424714_0"
        /*0030*/ 	.string	"-arch sm_100 -m 64 "



//--------------------- .note.nv.cuinfo           --------------------------
	.section	.note.nv.cuinfo,"",@"SHT_NOTE"
	.sectionflags	@"SHF_NOTE_NV_CUINFO"
        /*0018*/ 	.short	0x0002
        /*001a*/ 	.short	0x0064
        /*001c*/ 	.short	0x0082
	.zero		2


//--------------------- .nv.info                  --------------------------
	.section	.nv.info,"",@"SHT_CUDA_INFO"
	.align	4


	//----- nvinfo : EIATTR_REGCOUNT
	.align		4
        /*0000*/ 	.byte	0x04, 0x2f
        /*0002*/ 	.short	(.L_1 - .L_0)
	.align		4
.L_0:
        /*0004*/ 	.word	index@(_Z6warmupPfS_S_ii)
        /*0008*/ 	.word	0x0000000c


	//----- nvinfo : EIATTR_FRAME_SIZE
	.align		4
.L_1:
        /*000c*/ 	.byte	0x04, 0x11
        /*000e*/ 	.short	(.L_3 - .L_2)
	.align		4
.L_2:
        /*0010*/ 	.word	index@(_Z6warmupPfS_S_ii)
        /*0014*/ 	.word	0x00000000


	//----- nvinfo : EIATTR_REGCOUNT
	.align		4
.L_3:
        /*0018*/ 	.byte	0x04, 0x2f
        /*001a*/ 	.short	(.L_5 - .L_4)
	.align		4
.L_4:
        /*001c*/ 	.word	index@(_Z12sumMatrixGPUPfS_S_ii)
        /*0020*/ 	.word	0x0000000c


	//----- nvinfo : EIATTR_FRAME_SIZE
	.align		4
.L_5:
        /*0024*/ 	.byte	0x04, 0x11
        /*0026*/ 	.short	(.L_7 - .L_6)
	.align		4
.L_6:
        /*0028*/ 	.word	index@(_Z12sumMatrixGPUPfS_S_ii)
        /*002c*/ 	.word	0x00000000


	//----- nvinfo : EIATTR_MIN_STACK_SIZE
	.align		4
.L_7:
        /*0030*/ 	.byte	0x04, 0x12
        /*0032*/ 	.short	(.L_9 - .L_8)
	.align		4
.L_8:
        /*0034*/ 	.word	index@(_Z12sumMatrixGPUPfS_S_ii)
        /*0038*/ 	.word	0x00000000


	//----- nvinfo : EIATTR_MIN_STACK_SIZE
	.align		4
.L_9:
        /*003c*/ 	.byte	0x04, 0x12
        /*003e*/ 	.short	(.L_11 - .L_10)
	.align		4
.L_10:
        /*0040*/ 	.word	index@(_Z6warmupPfS_S_ii)
        /*0044*/ 	.word	0x00000000
.L_11:


//--------------------- .nv.compat                --------------------------
	.section	.nv.compat,"",@"SHT_CUDA_COMPAT_INFO"
	.align	4
        /*0000*/ 	.byte	0x02, 0x09, 0x00, 0x00, 0x02, 0x02, 0x01, 0x00, 0x02, 0x05, 0x05, 0x00, 0x03, 0x07, 0x01, 0x01
        /*0010*/ 	.byte	0x02, 0x03, 0x00, 0x00, 0x02, 0x06, 0x01, 0x00, 0x04, 0x0b, 0x08, 0x00, 0x09, 0x00, 0x00, 0x00
        /*0020*/ 	.byte	0x00, 0x00, 0x00, 0x00


//--------------------- .nv.info._Z12sumMatrixGPUPfS_S_ii --------------------------
	.section	.nv.info._Z12sumMatrixGPUPfS_S_ii,"",@"SHT_CUDA_INFO"
	.sectionflags	@""
	.align	4


	//----- nvinfo : EIATTR_CUDA_API_VERSION
	.align		4
        /*0000*/ 	.byte	0x04, 0x37
        /*0002*/ 	.short	(.L_13 - .L_12)
.L_12:
        /*0004*/ 	.word	0x00000082


	//----- nvinfo : EIATTR_KPARAM_INFO
	.align		4
.L_13:
        /*0008*/ 	.byte	0x04, 0x17
        /*000a*/ 	.short	(.L_15 - .L_14)
.L_14:
        /*000c*/ 	.word	0x00000000
        /*0010*/ 	.short	0x0004
        /*0012*/ 	.short	0x001c
        /*0014*/ 	.byte	0x00, 0xf0, 0x11, 0x00


	//----- nvinfo : EIATTR_KPARAM_INFO
	.align		4
.L_15:
        /*0018*/ 	.byte	0x04, 0x17
        /*001a*/ 	.short	(.L_17 - .L_16)
.L_16:
        /*001c*/ 	.word	0x00000000
        /*0020*/ 	.short	0x0003
        /*0022*/ 	.short	0x0018
        /*0024*/ 	.byte	0x00, 0xf0, 0x11, 0x00


	//----- nvinfo : EIATTR_KPARAM_INFO
	.align		4
.L_17:
        /*0028*/ 	.byte	0x04, 0x17
        /*002a*/ 	.short	(.L_19 - .L_18)
.L_18:
        /*002c*/ 	.word	0x00000000
        /*0030*/ 	.short	0x0002
        /*0032*/ 	.short	0x0010
        /*0034*/ 	.byte	0x00, 0xf5, 0x21, 0x00


	//----- nvinfo : EIATTR_KPARAM_INFO
	.align		4
.L_19:
        /*0038*/ 	.byte	0x04, 0x17
        /*003a*/ 	.short	(.L_21 - .L_20)
.L_20:
        /*003c*/ 	.word	0x00000000
        /*0040*/ 	.short	0x0001
        /*0042*/ 	.short	0x0008
        /*0044*/ 	.byte	0x00, 0xf5, 0x21, 0x00


	//----- nvinfo : EIATTR_KPARAM_INFO
	.align		4
.L_21:
        /*0048*/ 	.byte	0x04, 0x17
        /*004a*/ 	.short	(.L_23 - .L_22)
.L_22:
        /*004c*/ 	.word	0x00000000
        /*0050*/ 	.short	0x0000
        /*0052*/ 	.short	0x0000
        /*0054*/ 	.byte	0x00, 0xf5, 0x21, 0x00


	//----- nvinfo : EIATTR_SPARSE_MMA_MASK
	.align		4
.L_23:
        /*0058*/ 	.byte	0x03, 0x50
        /*005a*/ 	.short	0x0000


	//----- nvinfo : EIATTR_MAXREG_COUNT
	.align		4
        /*005c*/ 	.byte	0x03, 0x1b
        /*005e*/ 	.short	0x00ff


	//----- nvinfo : EIATTR_MERCURY_ISA_VERSION
	.align		4
        /*0060*/ 	.byte	0x03, 0x5f
        /*0062*/ 	.short	0x0101


	//----- nvinfo : EIATTR_VRC_CTA_INIT_COUNT
	.align		4
        /*0064*/ 	.byte	0x02, 0x4a
	.zero		1
	.zero		1


	//----- nvinfo : EIATTR_EXIT_INSTR_OFFSETS
	.align		4
        /*0068*/ 	.byte	0x04, 0x1c
        /*006a*/ 	.short	(.L_25 - .L_24)


	//   ....[0]....
.L_24:
        /*006c*/ 	.word	0x000000d0


	//   ....[1]....
        /*0070*/ 	.word	0x00000190


	//----- nvinfo : EIATTR_CBANK_PARAM_SIZE
	.align		4
.L_25:
        /*0074*/ 	.byte	0x03, 0x19
        /*0076*/ 	.short	0x0020


	//----- nvinfo : EIATTR_PARAM_CBANK
	.align		4
        /*0078*/ 	.byte	0x04, 0x0a
        /*007a*/ 	.short	(.L_27 - .L_26)
	.align		4
.L_26:
        /*007c*/ 	.word	index@(.nv.constant0._Z12sumMatrixGPUPfS_S_ii)
        /*0080*/ 	.short	0x0380
        /*0082*/ 	.short	0x0020


	//----- nvinfo : EIATTR_SW_WAR
	.align		4
.L_27:
        /*0084*/ 	.byte	0x04, 0x36
        /*0086*/ 	.short	(.L_29 - .L_28)
.L_28:
        /*0088*/ 	.word	0x00000008
.L_29:


//--------------------- .nv.info._Z6warmupPfS_S_ii --------------------------
	.section	.nv.info._Z6warmupPfS_S_ii,"",@"SHT_CUDA_INFO"
	.sectionflags	@""
	.align	4


	//----- nvinfo : EIATTR_CUDA_API_VERSION
	.align		4
        /*0000*/ 	.byte	0x04, 0x37
        /*0002*/ 	.short	(.L_31 - .L_30)
.L_30:
        /*0004*/ 	.word	0x00000082


	//----- nvinfo : EIATTR_KPARAM_INFO
	.align		4
.L_31:
        /*0008*/ 	.byte	0x04, 0x17
        /*000a*/ 	.short	(.L_33 - .L_32)
.L_32:
        /*000c*/ 	.word	0x00000000
        /*0010*/ 	.short	0x0004
        /*0012*/ 	.short	0x001c
        /*0014*/ 	.byte	0x00, 0xf0, 0x11, 0x00


	//----- nvinfo : EIATTR_KPARAM_INFO
	.align		4
.L_33:
        /*0018*/ 	.byte	0x04, 0x17
        /*001a*/ 	.short	(.L_35 - .L_34)
.L_34:
        /*001c*/ 	.word	0x00000000
        /*0020*/ 	.short	0x0003
        /*0022*/ 	.short	0x0018
        /*0024*/ 	.byte	0x00, 0xf0, 0x11, 0x00


	//----- nvinfo : EIATTR_KPARAM_INFO
	.align		4
.L_35:
        /*0028*/ 	.byte	0x04, 0x17
        /*002a*/ 	.short	(.L_37 - .L_36)
.L_36:
        /*002c*/ 	.word	0x00000000
        /*0030*/ 	.short	0x0002
        /*0032*/ 	.short	0x0010
        /*0034*/ 	.byte	0x00, 0xf5, 0x21, 0x00


	//----- nvinfo : EIATTR_KPARAM_INFO
	.align		4
.L_37:
        /*0038*/ 	.byte	0x04, 0x17
        /*003a*/ 	.short	(.L_39 - .L_38)
.L_38:
        /*003c*/ 	.word	0x00000000
        /*0040*/ 	.short	0x0001
        /*0042*/ 	.short	0x0008
        /*0044*/ 	.byte	0x00, 0xf5, 0x21, 0x00


	//----- nvinfo : EIATTR_KPARAM_INFO
	.align		4
.L_39:
        /*0048*/ 	.byte	0x04, 0x17
        /*004a*/ 	.short	(.L_41 - .L_40)
.L_40:
        /*004c*/ 	.word	0x00000000
        /*0050*/ 	.short	0x0000
        /*0052*/ 	.short	0x0000
        /*0054*/ 	.byte	0x00, 0xf5, 0x21, 0x00


	//----- nvinfo : EIATTR_SPARSE_MMA_MASK
	.align		4
.L_41:
        /*0058*/ 	.byte	0x03, 0x50
        /*005a*/ 	.short	0x0000


	//----- nvinfo : EIATTR_MAXREG_COUNT
	.align		4
        /*005c*/ 	.byte	0x03, 0x1b
        /*005e*/ 	.short	0x00ff


	//----- nvinfo : EIATTR_MERCURY_ISA_VERSION
	.align		4
        /*0060*/ 	.byte	0x03, 0x5f
        /*0062*/ 	.short	0x0101


	//----- nvinfo : EIATTR_VRC_CTA_INIT_COUNT
	.align		4
        /*0064*/ 	.byte	0x02, 0x4a
	.zero		1
	.zero		1


	//----- nvinfo : EIATTR_EXIT_INSTR_OFFSETS
	.align		4
        /*0068*/ 	.byte	0x04, 0x1c
        /*006a*/ 	.short	(.L_43 - .L_42)


	//   ....[0]....
.L_42:
        /*006c*/ 	.word	0x000000d0


	//   ....[1]....
        /*0070*/ 	.word	0x00000190


	//----- nvinfo : EIATTR_CBANK_PARAM_SIZE
	.align		4
.L_43:
        /*0074*/ 	.byte	0x03, 0x19
        /*0076*/ 	.short	0x0020


	//----- nvinfo : EIATTR_PARAM_CBANK
	.align		4
        /*0078*/ 	.byte	0x04, 0x0a
        /*007a*/ 	.short	(.L_45 - .L_44)
	.align		4
.L_44:
        /*007c*/ 	.word	index@(.nv.constant0._Z6warmupPfS_S_ii)
        /*0080*/ 	.short	0x0380
        /*0082*/ 	.short	0x0020


	//----- nvinfo : EIATTR_SW_WAR
	.align		4
.L_45:
        /*0084*/ 	.byte	0x04, 0x36
        /*0086*/ 	.short	(.L_47 - .L_46)
.L_46:
        /*0088*/ 	.word	0x00000008
.L_47:


//--------------------- .nv.callgraph             --------------------------
	.section	.nv.callgraph,"",@"SHT_CUDA_CALLGRAPH"
	.align	4
	.sectionentsize	8
	.align		4
        /*0000*/ 	.word	0x00000000
	.align		4
        /*0004*/ 	.word	0xffffffff
	.align		4
        /*0008*/ 	.word	0x00000000
	.align		4
        /*000c*/ 	.word	0xfffffffe
	.align		4
        /*0010*/ 	.word	0x00000000
	.align		4
        /*0014*/ 	.word	0xfffffffd
	.align		4
        /*0018*/ 	.word	0x00000000
	.align		4
        /*001c*/ 	.word	0xfffffffc


//--------------------- .text._Z12sumMatrixGPUPfS_S_ii --------------------------
	.section	.text._Z12sumMatrixGPUPfS_S_ii,"ax",@progbits
	.align	128
        .global         _Z12sumMatrixGPUPfS_S_ii
        .type           _Z12sumMatrixGPUPfS_S_ii,@function
        .size           _Z12sumMatrixGPUPfS_S_ii,(.L_x_2 - _Z12sumMatrixGPUPfS_S_ii)
        .other          _Z12sumMatrixGPUPfS_S_ii,@"STO_CUDA_ENTRY STV_DEFAULT"
_Z12sumMatrixGPUPfS_S_ii:
.text._Z12sumMatrixGPUPfS_S_ii:
[----:B------:R-:W-:Y:S01]  /*0000*/  LDC R1, c[0x0][0x37c] ;  /* 0x0000df00ff017b82 */ /* 0x000fe20000000800 */
[----:B------:R-:W0:Y:S07]  /*0010*/  S2R R3, SR_TID.Y ;  /* 0x0000000000037919 */ /* 0x000e2e0000002200 */
[----:B------:R-:W1:Y:S01]  /*0020*/  LDC R5, c[0x0][0x360] ;  /* 0x0000d800ff057b82 */ /* 0x000e620000000800 */
[----:B------:R-:W2:Y:S01]  /*0030*/  LDCU.64 UR6, c[0x0][0x398] ;  /* 0x00007300ff0677ac */ /* 0x000ea20008000a00 */
[----:B------:R-:W1:Y:S06]  /*0040*/  S2R R0, SR_TID.X ;  /* 0x0000000000007919 */ /* 0x000e6c0000002100 */
[----:B------:R-:W0:Y:S08]  /*0050*/  S2UR UR5, SR_CTAID.Y ;  /* 0x00000000000579c3 */ /* 0x000e300000002600 */
[----:B------:R-:W0:Y:S08]  /*0060*/  LDC R2, c[0x0][0x364] ;  /* 0x0000d900ff027b82 */ /* 0x000e300000000800 */
[----:B------:R-:W1:Y:S01]  /*0070*/  S2UR UR4, SR_CTAID.X ;  /* 0x00000000000479c3 */ /* 0x000e620000002500 */
[----:B0-----:R-:W-:-:S05]  /*0080*/  IMAD R3, R2, UR5, R3 ;  /* 0x0000000502037c24 */ /* 0x001fca000f8e0203 */
[----:B--2---:R-:W-:Y:S01]  /*0090*/  ISETP.GE.U32.AND P0, PT, R3, UR7, PT ;  /* 0x0000000703007c0c */ /* 0x004fe2000bf06070 */
[----:B-1----:R-:W-:-:S04]  /*00a0*/  IMAD R0, R5, UR4, R0 ;  /* 0x0000000405007c24 */ /* 0x002fc8000f8e0200 */
[----:B------:R-:W-:Y:S01]  /*00b0*/  IMAD R9, R3, UR6, R0 ;  /* 0x0000000603097c24 */ /* 0x000fe2000f8e0200 */
[----:B------:R-:W-:-:S13]  /*00c0*/  ISETP.GE.U32.OR P0, PT, R0, UR6, P0 ;  /* 0x0000000600007c0c */ /* 0x000fda0008706470 */
[----:B------:R-:W-:Y:S05]  /*00d0*/  @P0 EXIT ;  /* 0x000000000000094d */ /* 0x000fea0003800000 */
[----:B------:R-:W0:Y:S01]  /*00e0*/  LDC.64 R2, c[0x0][0x380] ;  /* 0x0000e000ff027b82 */ /* 0x000e220000000a00 */
[----:B------:R-:W1:Y:S07]  /*00f0*/  LDCU.64 UR4, c[0x0][0x358] ;  /* 0x00006b00ff0477ac */ /* 0x000e6e0008000a00 */
[----:B------:R-:W2:Y:S08]  /*0100*/  LDC.64 R4, c[0x0][0x388] ;  /* 0x0000e200ff047b82 */ /* 0x000eb00000000a00 */
[----:B------:R-:W3:Y:S01]  /*0110*/  LDC.64 R6, c[0x0][0x390] ;  /* 0x0000e400ff067b82 */ /* 0x000ee20000000a00 */
[----:B0-----:R-:W-:-:S06]  /*0120*/  IMAD.WIDE.U32 R2, R9, 0x4, R2 ;  /* 0x0000000409027825 */ /* 0x001fcc00078e0002 */
[----:B-1----:R-:W4:Y:S01]  /*0130*/  LDG.E R2, desc[UR4][R2.64] ;  /* 0x0000000402027981 */ /* 0x002f22000c1e1900 */
[----:B--2---:R-:W-:-:S06]  /*0140*/  IMAD.WIDE.U32 R4, R9, 0x4, R4 ;  /* 0x0000000409047825 */ /* 0x004fcc00078e0004 */
[----:B------:R-:W4:Y:S01]  /*0150*/  LDG.E R5, desc[UR4][R4.64] ;  /* 0x0000000404057981 */ /* 0x000f22000c1e1900 */
[----:B---3--:R-:W-:-:S04]  /*0160*/  IMAD.WIDE.U32 R6, R9, 0x4, R6 ;  /* 0x0000000409067825 */ /* 0x008fc800078e0006 */
[----:B----4-:R-:W-:-:S05]  /*0170*/  FADD R9, R2, R5 ;  /* 0x0000000502097221 */ /* 0x010fca0000000000 */
[----:B------:R-:W-:Y:S01]  /*0180*/  STG.E desc[UR4][R6.64], R9 ;  /* 0x0000000906007986 */ /* 0x000fe2000c101904 */
[----:B------:R-:W-:Y:S05]  /*0190*/  EXIT ;  /* 0x000000000000794d */ /* 0x000fea0003800000 */
.L_x_0:
[----:B------:R-:W-:-:S00]  /*01a0*/  BRA `(.L_x_0) ;  /* 0xfffffffc00fc7947 */ /* 0x000fc0000383ffff */
[----:B------:R-:W-:-:S00]  /*01b0*/  NOP ;  /* 0x0000000000007918 */ /* 0x000fc00000000000 */
        /* <DEDUP_REMOVED lines=12> */
.L_x_2:


//--------------------- .text._Z6warmupPfS_S_ii   --------------------------
	.section	.text._Z6warmupPfS_S_ii,"ax",@progbits
	.align	128
        .global         _Z6warmupPfS_S_ii
        .type           _Z6warmupPfS_S_ii,@function
        .size           _Z6warmupPfS_S_ii,(.L_x_3 - _Z6warmupPfS_S_ii)
        .other          _Z6warmupPfS_S_ii,@"STO_CUDA_ENTRY STV_DEFAULT"
_Z6warmupPfS_S_ii:
.text._Z6warmupPfS_S_ii:
        /* <DEDUP_REMOVED lines=26> */
.L_x_1:
        /* <DEDUP_REMOVED lines=14> */
.L_x_3:


//--------------------- .nv.shared.reserved.0     --------------------------
	.section	.nv.shared.reserved.0,"aw",@nobits
	.weak		__nv_reservedSMEM_offset_0_alias
	.size		__nv_reservedSMEM_offset_0_alias, 0, 64
	.other		__nv_reservedSMEM_offset_0_alias,@"STO_CUDA_RESERVED_SHARED STV_DEFAULT"
__nv_reservedSMEM_offset_0_alias:
	.zero		0
	.zero		64


//--------------------- .nv.constant0._Z12sumMatrixGPUPfS_S_ii --------------------------
	.section	.nv.constant0._Z12sumMatrixGPUPfS_S_ii,"a",@progbits
	.sectionflags	@""
	.align	4
.nv.constant0._Z12sumMatrixGPUPfS_S_ii:
	.zero		928


//--------------------- .nv.constant0._Z6warmupPfS_S_ii --------------------------
	.section	.nv.constant0._Z6warmupPfS_S_ii,"a",@progbits
	.sectionflags	@""
	.align	4
.nv.constant0._Z6warmupPfS_S_ii:
	.zero		928


//--------------------- SYMBOLS --------------------------

	.type		.nv.reservedSmem.offset0,@object
	.size		.nv.reservedSmem.offset0,0x4
